	.headerflags	@"EF_CUDA_TEXMODE_UNIFIED EF_CUDA_64BIT_ADDRESS EF_CUDA_ACCELERATORS EF_CUDA_SM90 EF_CUDA_VIRTUAL_SM(EF_CUDA_SM90)"
	.elftype	@"ET_EXEC"


//--------------------- .nv.info                  --------------------------
	.section	.nv.info,"",@"SHT_CUDA_INFO"
	.align	4


	//----- nvinfo : EIATTR_REGCOUNT
	.align		4
        /*0000*/ 	.byte	0x04, 0x2f
        /*0002*/ 	.short	(.L_1 - .L_0)
	.align		4
.L_0:
        /*0004*/ 	.word	index@(triton_mm)
        /*0008*/ 	.word	0x00000072


	//----- nvinfo : EIATTR_MIN_STACK_SIZE
	.align		4
.L_1:
        /*000c*/ 	.byte	0x04, 0x12
        /*000e*/ 	.short	(.L_3 - .L_2)
	.align		4
.L_2:
        /*0010*/ 	.word	index@(triton_mm)
        /*0014*/ 	.word	0x00000000


	//----- nvinfo : EIATTR_FRAME_SIZE
	.align		4
.L_3:
        /*0018*/ 	.byte	0x04, 0x11
        /*001a*/ 	.short	(.L_5 - .L_4)
	.align		4
.L_4:
        /*001c*/ 	.word	index@(triton_mm)
        /*0020*/ 	.word	0x00000000


	//----- nvinfo : EIATTR_MIN_STACK_SIZE
	.align		4
.L_5:
        /*0024*/ 	.byte	0x04, 0x12
        /*0026*/ 	.short	(.L_7 - .L_6)
	.align		4
.L_6:
        /*0028*/ 	.word	index@(triton_mm)
        /*002c*/ 	.word	0x00000000
.L_7:


//--------------------- .nv.info.triton_mm        --------------------------
	.section	.nv.info.triton_mm,"",@"SHT_CUDA_INFO"
	.sectionflags	@""
	.align	4


	//----- nvinfo : EIATTR_CUDA_API_VERSION
	.align		4
        /*0000*/ 	.byte	0x04, 0x37
        /*0002*/ 	.short	(.L_9 - .L_8)
.L_8:
        /*0004*/ 	.word	0x0000007c


	//----- nvinfo : EIATTR_KPARAM_INFO
	.align		4
.L_9:
        /*0008*/ 	.byte	0x04, 0x17
        /*000a*/ 	.short	(.L_11 - .L_10)
.L_10:
        /*000c*/ 	.word	0x00000000
        /*0010*/ 	.short	0x0003
        /*0012*/ 	.short	0x0018
        /*0014*/ 	.byte	0x00, 0xf0, 0x11, 0x00


	//----- nvinfo : EIATTR_KPARAM_INFO
	.align		4
.L_11:
        /*0018*/ 	.byte	0x04, 0x17
        /*001a*/ 	.short	(.L_13 - .L_12)
.L_12:
        /*001c*/ 	.word	0x00000000
        /*0020*/ 	.short	0x0002
        /*0022*/ 	.short	0x0010
        /*0024*/ 	.byte	0x00, 0xf0, 0x21, 0x00


	//----- nvinfo : EIATTR_KPARAM_INFO
	.align		4
.L_13:
        /*0028*/ 	.byte	0x04, 0x17
        /*002a*/ 	.short	(.L_15 - .L_14)
.L_14:
        /*002c*/ 	.word	0x00000000
        /*0030*/ 	.short	0x0001
        /*0032*/ 	.short	0x0008
        /*0034*/ 	.byte	0x00, 0xf0, 0x21, 0x00


	//----- nvinfo : EIATTR_KPARAM_INFO
	.align		4
.L_15:
        /*0038*/ 	.byte	0x04, 0x17
        /*003a*/ 	.short	(.L_17 - .L_16)
.L_16:
        /*003c*/ 	.word	0x00000000
        /*0040*/ 	.short	0x0000
        /*0042*/ 	.short	0x0000
        /*0044*/ 	.byte	0x00, 0xf0, 0x21, 0x00


	//----- nvinfo : EIATTR_SPARSE_MMA_MASK
	.align		4
.L_17:
        /*0048*/ 	.byte	0x03, 0x50
        /*004a*/ 	.short	0x0000


	//----- nvinfo : EIATTR_MAXREG_COUNT
	.align		4
        /*004c*/ 	.byte	0x03, 0x1b
        /*004e*/ 	.short	0x00ff


	//----- nvinfo : EIATTR_COOP_GROUP_MASK_REGIDS
	.align		4
        /*0050*/ 	.byte	0x04, 0x29
        /*0052*/ 	.short	(.L_19 - .L_18)


	//   ....[0]....
.L_18:
        /*0054*/ 	.word	0xffffffff


	//----- nvinfo : EIATTR_COOP_GROUP_INSTR_OFFSETS
	.align		4
.L_19:
        /*0058*/ 	.byte	0x04, 0x28
        /*005a*/ 	.short	(.L_21 - .L_20)


	//   ....[0]....
.L_20:
        /*005c*/ 	.word	0x000011f0


	//----- nvinfo : EIATTR_EXIT_INSTR_OFFSETS
	.align		4
.L_21:
        /*0060*/ 	.byte	0x04, 0x1c
        /*0062*/ 	.short	(.L_23 - .L_22)


	//   ....[0]....
.L_22:
        /*0064*/ 	.word	0x00000040


	//   ....[1]....
        /*0068*/ 	.word	0x00001da0


	//   ....[2]....
        /*006c*/ 	.word	0x00001df0


	//----- nvinfo : EIATTR_MAX_THREADS
	.align		4
.L_23:
        /*0070*/ 	.byte	0x04, 0x05
        /*0072*/ 	.short	(.L_25 - .L_24)
.L_24:
        /*0074*/ 	.word	0x00000100
        /*0078*/ 	.word	0x00000001
        /*007c*/ 	.word	0x00000001


	//----- nvinfo : EIATTR_CBANK_PARAM_SIZE
	.align		4
.L_25:
        /*0080*/ 	.byte	0x03, 0x19
        /*0082*/ 	.short	0x001c


	//----- nvinfo : EIATTR_PARAM_CBANK
	.align		4
        /*0084*/ 	.byte	0x04, 0x0a
        /*0086*/ 	.short	(.L_27 - .L_26)
	.align		4
.L_26:
        /*0088*/ 	.word	index@(.nv.constant0.triton_mm)
        /*008c*/ 	.short	0x0210
        /*008e*/ 	.short	0x001c


	//----- nvinfo : EIATTR_SW_WAR
	.align		4
.L_27:
        /*0090*/ 	.byte	0x04, 0x36
        /*0092*/ 	.short	(.L_29 - .L_28)
.L_28:
        /*0094*/ 	.word	0x00000008
.L_29:


//--------------------- .nv.callgraph             --------------------------
	.section	.nv.callgraph,"",@"SHT_CUDA_CALLGRAPH"
	.align	4
	.sectionentsize	8
	.align		4
        /*0000*/ 	.word	0x00000000
	.align		4
        /*0004*/ 	.word	0xffffffff
	.align		4
        /*0008*/ 	.word	0x00000000
	.align		4
        /*000c*/ 	.word	0xfffffffe
	.align		4
        /*0010*/ 	.word	0x00000000
	.align		4
        /*0014*/ 	.word	0xfffffffd
	.align		4
        /*0018*/ 	.word	0x00000000
	.align		4
        /*001c*/ 	.word	0xfffffffc


//--------------------- .text.triton_mm           --------------------------
	.section	.text.triton_mm,"ax",@progbits
	.sectionflags	@"SHF_BARRIERS=1"
	.align	128
        .global         triton_mm
        .type           triton_mm,@function
        .size           triton_mm,(.L_x_2 - triton_mm)
        .other          triton_mm,@"STO_CUDA_ENTRY STV_DEFAULT"
triton_mm:
.text.triton_mm:
[----:B------:R-:W1:Y:S02]  /*0000*/  LDC R1, c[0x0][0x28] ;  /* 0x00000a00ff017b82 */ /* 0x000e640000000800 */
[----:B------:R-:W2:Y:S02]  /*0010*/  LDC R0, c[0x0][0x228] ;  /* 0x00008a00ff007b82 */ /* 0x000ea40000000800 */
[----:B--2---:R-:W-:-:S05]  /*0020*/  IMAD R2, R0, 0x3000, RZ ;  /* 0x0000300000027824 */ /* 0x004fca00078e02ff */
[----:B------:R-:W-:-:S13]  /*0030*/  ISETP.NE.AND P0, PT, R2, RZ, PT ;  /* 0x000000ff0200720c */ /* 0x000fda0003f05270 */
[----:B------:R-:W-:Y:S05]  /*0040*/  @!P0 EXIT ;  /* 0x000000000000894d */ /* 0x000fea0003800000 */
[----:B------:R-:W2:Y:S01]  /*0050*/  S2R R12, SR_CTAID.X ;  /* 0x00000000000c7919 */ /* 0x000ea20000002500 */
[----:B------:R-:W-:Y:S01]  /*0060*/  VIADD R2, R0, 0x7f ;  /* 0x0000007f00027836 */ /* 0x000fe20000000000 */
[----:B------:R-:W-:Y:S01]  /*0070*/  IABS R20, R0 ;  /* 0x0000000000147213 */ /* 0x000fe20000000000 */
[----:B------:R-:W3:Y:S01]  /*0080*/  S2UR UR14, SR_CgaCtaId ;  /* 0x00000000000e79c3 */ /* 0x000ee20000008800 */
[----:B------:R-:W-:Y:S01]  /*0090*/  UMOV UR4, 0x400 ;  /* 0x0000040000047882 */ /* 0x000fe20000000000 */
[----:B------:R-:W-:Y:S01]  /*00a0*/  ULDC.64 UR18, c[0x0][0x208] ;  /* 0x0000820000127ab9 */ /* 0x000fe20000000a00 */
[----:B------:R-:W-:Y:S01]  /*00b0*/  SHF.R.S32.HI R3, RZ, 0x1f, R2 ;  /* 0x0000001fff037819 */ /* 0x000fe20000011402 */
[----:B------:R-:W4:Y:S01]  /*00c0*/  I2F.RP R10, R20 ;  /* 0x00000014000a7306 */ /* 0x000f220000209400 */
[----:B------:R-:W-:Y:S02]  /*00d0*/  CS2R R38, SRZ ;  /* 0x0000000000267805 */ /* 0x000fe4000001ff00 */
[----:B------:R-:W-:-:S02]  /*00e0*/  CS2R R40, SRZ ;  /* 0x0000000000287805 */ /* 0x000fc4000001ff00 */
[----:B------:R-:W-:Y:S01]  /*00f0*/  LEA.HI R3, R3, R2, RZ, 0x7 ;  /* 0x0000000203037211 */ /* 0x000fe200078f38ff */
[----:B------:R-:W5:Y:S01]  /*0100*/  LDC.64 R32, c[0x0][0x218] ;  /* 0x00008600ff207b82 */ /* 0x000f620000000a00 */
[----:B------:R-:W-:Y:S02]  /*0110*/  CS2R R42, SRZ ;  /* 0x00000000002a7805 */ /* 0x000fe4000001ff00 */
[----:B------:R-:W-:Y:S02]  /*0120*/  CS2R R44, SRZ ;  /* 0x00000000002c7805 */ /* 0x000fe4000001ff00 */
[----:B------:R-:W-:Y:S02]  /*0130*/  CS2R R46, SRZ ;  /* 0x00000000002e7805 */ /* 0x000fe4000001ff00 */
[----:B------:R-:W-:Y:S02]  /*0140*/  CS2R R48, SRZ ;  /* 0x0000000000307805 */ /* 0x000fe4000001ff00 */
[----:B------:R-:W-:-:S02]  /*0150*/  CS2R R50, SRZ ;  /* 0x0000000000327805 */ /* 0x000fc4000001ff00 */
[----:B------:R-:W-:Y:S02]  /*0160*/  CS2R R52, SRZ ;  /* 0x0000000000347805 */ /* 0x000fe4000001ff00 */
[----:B------:R-:W-:Y:S02]  /*0170*/  CS2R R54, SRZ ;  /* 0x0000000000367805 */ /* 0x000fe4000001ff00 */
[----:B------:R-:W-:Y:S02]  /*0180*/  CS2R R56, SRZ ;  /* 0x0000000000387805 */ /* 0x000fe4000001ff00 */
[----:B------:R-:W-:Y:S02]  /*0190*/  CS2R R58, SRZ ;  /* 0x00000000003a7805 */ /* 0x000fe4000001ff00 */
[----:B------:R-:W-:Y:S01]  /*01a0*/  CS2R R60, SRZ ;  /* 0x00000000003c7805 */ /* 0x000fe2000001ff00 */
[----:B----4-:R-:W-:Y:S01]  /*01b0*/  MUFU.RCP R10, R10 ;  /* 0x0000000a000a7308 */ /* 0x010fe20000001000 */
[----:B------:R-:W-:-:S02]  /*01c0*/  CS2R R62, SRZ ;  /* 0x00000000003e7805 */ /* 0x000fc4000001ff00 */
[----:B------:R-:W-:Y:S02]  /*01d0*/  CS2R R64, SRZ ;  /* 0x0000000000407805 */ /* 0x000fe4000001ff00 */
[----:B------:R-:W-:Y:S02]  /*01e0*/  CS2R R66, SRZ ;  /* 0x0000000000427805 */ /* 0x000fe4000001ff00 */
[----:B------:R-:W-:Y:S01]  /*01f0*/  CS2R R68, SRZ ;  /* 0x0000000000447805 */ /* 0x000fe2000001ff00 */
[----:B---3--:R-:W-:Y:S01]  /*0200*/  UPRMT UR14, UR14, 0x654, UR4 ;  /* 0x000006540e0e7896 */ /* 0x008fe20008000004 */
[----:B------:R-:W-:Y:S02]  /*0210*/  CS2R R70, SRZ ;  /* 0x0000000000467805 */ /* 0x000fe4000001ff00 */
[----:B------:R-:W-:Y:S02]  /*0220*/  CS2R R72, SRZ ;  /* 0x0000000000487805 */ /* 0x000fe4000001ff00 */
[----:B------:R-:W-:-:S02]  /*0230*/  CS2R R74, SRZ ;  /* 0x00000000004a7805 */ /* 0x000fc4000001ff00 */
[----:B------:R-:W-:Y:S01]  /*0240*/  CS2R R76, SRZ ;  /* 0x00000000004c7805 */ /* 0x000fe2000001ff00 */
[C---:B--2---:R-:W-:Y:S01]  /*0250*/  IMAD.HI R4, R12.reuse, 0x2aaaaaab, RZ ;  /* 0x2aaaaaab0c047827 */ /* 0x044fe200078e02ff */
[----:B------:R-:W-:Y:S02]  /*0260*/  ISETP.GE.AND P2, PT, R12, RZ, PT ;  /* 0x000000ff0c00720c */ /* 0x000fe40003f46270 */
[----:B------:R-:W-:Y:S02]  /*0270*/  CS2R R78, SRZ ;  /* 0x00000000004e7805 */ /* 0x000fe4000001ff00 */
[----:B------:R-:W-:Y:S02]  /*0280*/  CS2R R80, SRZ ;  /* 0x0000000000507805 */ /* 0x000fe4000001ff00 */
[----:B------:R-:W-:Y:S02]  /*0290*/  CS2R R82, SRZ ;  /* 0x0000000000527805 */ /* 0x000fe4000001ff00 */
[----:B------:R-:W-:-:S02]  /*02a0*/  SHF.R.U32.HI R5, RZ, 0x1f, R4 ;  /* 0x0000001fff057819 */ /* 0x000fc40000011604 */
[----:B------:R-:W-:Y:S02]  /*02b0*/  CS2R R84, SRZ ;  /* 0x0000000000547805 */ /* 0x000fe4000001ff00 */
[----:B------:R-:W-:Y:S01]  /*02c0*/  CS2R R86, SRZ ;  /* 0x0000000000567805 */ /* 0x000fe2000001ff00 */
[----:B------:R-:W-:Y:S01]  /*02d0*/  UMOV UR15, 0x3 ;  /* 0x00000003000f7882 */ /* 0x000fe20000000000 */
[----:B------:R-:W-:Y:S01]  /*02e0*/  LEA.HI.SX32 R5, R4, R5, 0x19 ;  /* 0x0000000504057211 */ /* 0x000fe200078fcaff */
[----:B------:R-:W-:Y:S01]  /*02f0*/  UMOV UR16, 0xffffffff ;  /* 0xffffffff00107882 */ /* 0x000fe20000000000 */
[----:B------:R-:W-:Y:S01]  /*0300*/  UMOV UR4, URZ ;  /* 0x0000003f00047c82 */ /* 0x000fe20008000000 */
[----:B------:R-:W-:Y:S02]  /*0310*/  UMOV UR5, URZ ;  /* 0x0000003f00057c82 */ /* 0x000fe40008000000 */
[C---:B------:R-:W-:Y:S02]  /*0320*/  IMAD.SHL.U32 R4, R5.reuse, 0x8, RZ ;  /* 0x0000000805047824 */ /* 0x040fe400078e00ff */
[----:B------:R-:W-:-:S03]  /*0330*/  IMAD R5, R5, -0x300, R12 ;  /* 0xfffffd0005057824 */ /* 0x000fc600078e020c */
[----:B------:R-:W-:Y:S02]  /*0340*/  LEA.HI.SX32 R3, R3, -R4, 0x19 ;  /* 0x8000000403037211 */ /* 0x000fe400078fcaff */
[----:B------:R-:W-:Y:S02]  /*0350*/  IABS R14, R5 ;  /* 0x00000005000e7213 */ /* 0x000fe40000000000 */
[----:B------:R-:W-:-:S04]  /*0360*/  VIMNMX R6, R3, 0x8, PT ;  /* 0x0000000803067848 */ /* 0x000fc80003fe0100 */
[-C--:B------:R-:W-:Y:S02]  /*0370*/  IABS R11, R6.reuse ;  /* 0x00000006000b7213 */ /* 0x080fe40000000000 */
[-C--:B------:R-:W-:Y:S02]  /*0380*/  LOP3.LUT R5, R5, R6.reuse, RZ, 0x3c, !PT ;  /* 0x0000000605057212 */ /* 0x080fe400078e3cff */
[----:B------:R-:W2:Y:S02]  /*0390*/  I2F.RP R7, R11 ;  /* 0x0000000b00077306 */ /* 0x000ea40000209400 */
[----:B------:R-:W-:Y:S02]  /*03a0*/  ISETP.GE.AND P4, PT, R5, RZ, PT ;  /* 0x000000ff0500720c */ /* 0x000fe40003f86270 */
[----:B------:R-:W-:-:S04]  /*03b0*/  LOP3.LUT R5, RZ, R6, RZ, 0x33, !PT ;  /* 0x00000006ff057212 */ /* 0x000fc800078e33ff */
[----:B--2---:R-:W2:Y:S02]  /*03c0*/  MUFU.RCP R7, R7 ;  /* 0x0000000700077308 */ /* 0x004ea40000001000 */
[----:B--2---:R-:W-:Y:S01]  /*03d0*/  VIADD R2, R7, 0xffffffe ;  /* 0x0ffffffe07027836 */ /* 0x004fe20000000000 */
[----:B------:R-:W-:-:S05]  /*03e0*/  IABS R7, R12 ;  /* 0x0000000c00077213 */ /* 0x000fca0000000000 */
[----:B------:R2:W3:Y:S02]  /*03f0*/  F2I.FTZ.U32.TRUNC.NTZ R3, R2 ;  /* 0x0000000200037305 */ /* 0x0004e4000021f000 */
[----:B--2---:R-:W-:Y:S02]  /*0400*/  IMAD.MOV.U32 R2, RZ, RZ, RZ ;  /* 0x000000ffff027224 */ /* 0x004fe400078e00ff */
[----:B---3--:R-:W-:-:S04]  /*0410*/  IMAD.MOV R8, RZ, RZ, -R3 ;  /* 0x000000ffff087224 */ /* 0x008fc800078e0a03 */
[----:B------:R-:W-:Y:S01]  /*0420*/  IMAD R9, R8, R11, RZ ;  /* 0x0000000b08097224 */ /* 0x000fe200078e02ff */
[----:B------:R-:W-:-:S03]  /*0430*/  IABS R8, R6 ;  /* 0x0000000600087213 */ /* 0x000fc60000000000 */
[----:B------:R-:W-:-:S04]  /*0440*/  IMAD.HI.U32 R3, R3, R9, R2 ;  /* 0x0000000903037227 */ /* 0x000fc800078e0002 */
[----:B------:R-:W-:Y:S02]  /*0450*/  IMAD.MOV R9, RZ, RZ, -R8 ;  /* 0x000000ffff097224 */ /* 0x000fe400078e0a08 */
[----:B------:R-:W-:-:S04]  /*0460*/  IMAD.HI.U32 R2, R3, R7, RZ ;  /* 0x0000000703027227 */ /* 0x000fc800078e00ff */
[-C--:B------:R-:W-:Y:S02]  /*0470*/  IMAD R2, R2, R9.reuse, R7 ;  /* 0x0000000902027224 */ /* 0x080fe400078e0207 */
[----:B------:R-:W-:Y:S01]  /*0480*/  IMAD.HI.U32 R8, R3, R14, RZ ;  /* 0x0000000e03087227 */ /* 0x000fe200078e00ff */
[----:B------:R-:W2:Y:S02]  /*0490*/  S2R R7, SR_TID.X ;  /* 0x0000000000077919 */ /* 0x000ea40000002100 */
[----:B------:R-:W-:Y:S01]  /*04a0*/  ISETP.GT.U32.AND P0, PT, R11, R2, PT ;  /* 0x000000020b00720c */ /* 0x000fe20003f04070 */
[----:B------:R-:W-:Y:S02]  /*04b0*/  IMAD R9, R8, R9, R14 ;  /* 0x0000000908097224 */ /* 0x000fe400078e020e */
[----:B------:R-:W-:-:S03]  /*04c0*/  VIADD R3, R10, 0xffffffe ;  /* 0x0ffffffe0a037836 */ /* 0x000fc60000000000 */
[----:B------:R-:W-:-:S03]  /*04d0*/  ISETP.GT.U32.AND P3, PT, R11, R9, PT ;  /* 0x000000090b00720c */ /* 0x000fc60003f64070 */
[----:B------:R-:W3:Y:S04]  /*04e0*/  F2I.FTZ.U32.TRUNC.NTZ R3, R3 ;  /* 0x0000000300037305 */ /* 0x000ee8000021f000 */
[----:B------:R-:W-:-:S05]  /*04f0*/  @!P0 IMAD.IADD R2, R2, 0x1, -R11 ;  /* 0x0000000102028824 */ /* 0x000fca00078e0a0b */
[----:B------:R-:W-:Y:S01]  /*0500*/  ISETP.GT.U32.AND P0, PT, R11, R2, PT ;  /* 0x000000020b00720c */ /* 0x000fe20003f04070 */
[----:B------:R-:W-:Y:S02]  /*0510*/  @!P3 IMAD.IADD R9, R9, 0x1, -R11 ;  /* 0x000000010909b824 */ /* 0x000fe400078e0a0b */
[----:B------:R-:W-:-:S03]  /*0520*/  @!P3 VIADD R8, R8, 0x1 ;  /* 0x000000010808b836 */ /* 0x000fc60000000000 */
[----:B------:R-:W-:Y:S02]  /*0530*/  ISETP.GE.U32.AND P1, PT, R9, R11, PT ;  /* 0x0000000b0900720c */ /* 0x000fe40003f26070 */
[----:B--2---:R-:W-:-:S05]  /*0540*/  SHF.R.U32.HI R10, RZ, 0x3, R7 ;  /* 0x00000003ff0a7819 */ /* 0x004fca0000011607 */
[----:B------:R-:W-:Y:S01]  /*0550*/  @!P0 IMAD.IADD R2, R2, 0x1, -R11 ;  /* 0x0000000102028824 */ /* 0x000fe200078e0a0b */
[----:B------:R-:W-:Y:S01]  /*0560*/  ISETP.NE.AND P0, PT, R6, RZ, PT ;  /* 0x000000ff0600720c */ /* 0x000fe20003f05270 */
[----:B---3--:R-:W-:Y:S01]  /*0570*/  IMAD.MOV R11, RZ, RZ, -R3 ;  /* 0x000000ffff0b7224 */ /* 0x008fe200078e0a03 */
[----:B------:R-:W-:Y:S01]  /*0580*/  SGXT.U32 R10, R10, 0x5 ;  /* 0x000000050a0a781a */ /* 0x000fe20000000000 */
[----:B------:R-:W-:Y:S01]  /*0590*/  @!P2 IMAD.MOV R2, RZ, RZ, -R2 ;  /* 0x000000ffff02a224 */ /* 0x000fe200078e0a02 */
[--C-:B------:R-:W-:Y:S01]  /*05a0*/  SHF.R.U32.HI R99, RZ, 0x4, R7.reuse ;  /* 0x00000004ff637819 */ /* 0x100fe20000011607 */
[----:B------:R-:W-:Y:S01]  /*05b0*/  @P1 VIADD R8, R8, 0x1 ;  /* 0x0000000108081836 */ /* 0x000fe20000000000 */
[--C-:B------:R-:W-:Y:S01]  /*05c0*/  SHF.R.U32.HI R98, RZ, 0x5, R7.reuse ;  /* 0x00000005ff627819 */ /* 0x100fe20000011607 */
[----:B------:R-:W-:Y:S01]  /*05d0*/  IMAD R11, R11, R20, RZ ;  /* 0x000000140b0b7224 */ /* 0x000fe200078e02ff */
[----:B------:R-:W-:Y:S01]  /*05e0*/  SEL R9, R5, R2, !P0 ;  /* 0x0000000205097207 */ /* 0x000fe20004000000 */
[----:B------:R-:W-:Y:S01]  /*05f0*/  @!P4 IMAD.MOV R8, RZ, RZ, -R8 ;  /* 0x000000ffff08c224 */ /* 0x000fe200078e0a08 */
[----:B------:R-:W-:-:S02]  /*0600*/  SHF.R.U32.HI R2, RZ, 0x4, R7 ;  /* 0x00000004ff027819 */ /* 0x000fc40000011607 */
[----:B------:R-:W-:Y:S01]  /*0610*/  SGXT.U32 R99, R99, 0x1 ;  /* 0x000000016363781a */ /* 0x000fe20000000000 */
[----:B------:R-:W-:Y:S01]  /*0620*/  IMAD.IADD R4, R4, 0x1, R9 ;  /* 0x0000000104047824 */ /* 0x000fe200078e0209 */
[----:B------:R-:W-:Y:S01]  /*0630*/  SGXT.U32 R9, R2, 0x4 ;  /* 0x000000040209781a */ /* 0x000fe20000000000 */
[----:B------:R-:W-:Y:S01]  /*0640*/  IMAD.MOV.U32 R2, RZ, RZ, RZ ;  /* 0x000000ffff027224 */ /* 0x000fe200078e00ff */
[----:B------:R-:W-:Y:S01]  /*0650*/  SEL R5, R5, R8, !P0 ;  /* 0x0000000805057207 */ /* 0x000fe20004000000 */
[----:B------:R-:W-:Y:S01]  /*0660*/  IMAD.SHL.U32 R4, R4, 0x80, RZ ;  /* 0x0000008004047824 */ /* 0x000fe200078e00ff */
[----:B------:R-:W-:Y:S01]  /*0670*/  LOP3.LUT R111, R98, 0x7fffffc, RZ, 0xc0, !PT ;  /* 0x07fffffc626f7812 */ /* 0x000fe200078ec0ff */
[----:B------:R-:W-:-:S03]  /*0680*/  IMAD.HI.U32 R2, R3, R11, R2 ;  /* 0x0000000b03027227 */ /* 0x000fc600078e0002 */
[C---:B------:R-:W-:Y:S01]  /*0690*/  LOP3.LUT R6, R4.reuse, R10, RZ, 0xfc, !PT ;  /* 0x0000000a04067212 */ /* 0x040fe200078efcff */
[----:B------:R-:W-:Y:S01]  /*06a0*/  IMAD.SHL.U32 R5, R5, 0x80, RZ ;  /* 0x0000008005057824 */ /* 0x000fe200078e00ff */
[----:B------:R-:W-:Y:S02]  /*06b0*/  LOP3.LUT R3, R4, R9, RZ, 0xfc, !PT ;  /* 0x0000000904037212 */ /* 0x000fe400078efcff */
[----:B------:R-:W-:Y:S02]  /*06c0*/  IABS R11, R6 ;  /* 0x00000006000b7213 */ /* 0x000fe40000000000 */
[----:B------:R-:W-:Y:S02]  /*06d0*/  LOP3.LUT R8, R4, 0x20, R10, 0xfe, !PT ;  /* 0x0000002004087812 */ /* 0x000fe400078efe0a */
[----:B------:R-:W-:Y:S02]  /*06e0*/  LOP3.LUT R12, R4, 0x40, R10, 0xfe, !PT ;  /* 0x00000040040c7812 */ /* 0x000fe400078efe0a */
[----:B------:R-:W-:Y:S01]  /*06f0*/  LOP3.LUT R22, R4, 0x60, R10, 0xfe, !PT ;  /* 0x0000006004167812 */ /* 0x000fe200078efe0a */
[----:B------:R-:W-:Y:S01]  /*0700*/  IMAD.HI.U32 R4, R2, R11, RZ ;  /* 0x0000000b02047227 */ /* 0x000fe200078e00ff */
[----:B------:R-:W-:-:S02]  /*0710*/  IABS R13, R8 ;  /* 0x00000008000d7213 */ /* 0x000fc40000000000 */
[----:B------:R-:W-:Y:S01]  /*0720*/  IABS R15, R12 ;  /* 0x0000000c000f7213 */ /* 0x000fe20000000000 */
[----:B------:R-:W-:Y:S01]  /*0730*/  IMAD.MOV R9, RZ, RZ, -R4 ;  /* 0x000000ffff097224 */ /* 0x000fe200078e0a04 */
[----:B------:R-:W-:Y:S02]  /*0740*/  IABS R17, R22 ;  /* 0x0000001600117213 */ /* 0x000fe40000000000 */
[----:B------:R-:W-:Y:S01]  /*0750*/  ISETP.GE.AND P0, PT, R6, RZ, PT ;  /* 0x000000ff0600720c */ /* 0x000fe20003f06270 */
[----:B------:R-:W-:Y:S01]  /*0760*/  IMAD R11, R20, R9, R11 ;  /* 0x00000009140b7224 */ /* 0x000fe200078e020b */
[----:B------:R-:W-:Y:S01]  /*0770*/  ISETP.GE.AND P2, PT, R8, RZ, PT ;  /* 0x000000ff0800720c */ /* 0x000fe20003f46270 */
[----:B------:R-:W-:Y:S01]  /*0780*/  IMAD.HI.U32 R6, R2, R13, RZ ;  /* 0x0000000d02067227 */ /* 0x000fe200078e00ff */
[----:B------:R-:W-:Y:S02]  /*0790*/  ISETP.GE.AND P1, PT, R12, RZ, PT ;  /* 0x000000ff0c00720c */ /* 0x000fe40003f26270 */
[----:B------:R-:W-:Y:S01]  /*07a0*/  ISETP.GT.U32.AND P6, PT, R20, R11, PT ;  /* 0x0000000b1400720c */ /* 0x000fe20003fc4070 */
[----:B------:R-:W-:Y:S01]  /*07b0*/  IMAD.HI.U32 R8, R2, R15, RZ ;  /* 0x0000000f02087227 */ /* 0x000fe200078e00ff */
[----:B------:R-:W-:-:S02]  /*07c0*/  LOP3.LUT R25, R5, 0x40, R10, 0xfe, !PT ;  /* 0x0000004005197812 */ /* 0x000fc400078efe0a */
[----:B------:R-:W-:Y:S01]  /*07d0*/  LOP3.LUT R26, R5, 0x20, R10, 0xfe, !PT ;  /* 0x00000020051a7812 */ /* 0x000fe200078efe0a */
[----:B------:R-:W-:Y:S01]  /*07e0*/  IMAD.HI.U32 R4, R2, R17, RZ ;  /* 0x0000001102047227 */ /* 0x000fe200078e00ff */
[----:B------:R-:W-:Y:S02]  /*07f0*/  LOP3.LUT R27, R5, 0x60, R10, 0xfe, !PT ;  /* 0x00000060051b7812 */ /* 0x000fe400078efe0a */
[----:B------:R-:W-:Y:S01]  /*0800*/  LOP3.LUT R24, R5, R10, RZ, 0xfc, !PT ;  /* 0x0000000a05187212 */ /* 0x000fe200078efcff */
[----:B------:R-:W-:Y:S02]  /*0810*/  IMAD.MOV R6, RZ, RZ, -R6 ;  /* 0x000000ffff067224 */ /* 0x000fe400078e0a06 */
[----:B------:R-:W-:Y:S02]  /*0820*/  IMAD.MOV R8, RZ, RZ, -R8 ;  /* 0x000000ffff087224 */ /* 0x000fe400078e0a08 */
[----:B------:R-:W-:Y:S01]  /*0830*/  IMAD.MOV R12, RZ, RZ, -R4 ;  /* 0x000000ffff0c7224 */ /* 0x000fe200078e0a04 */
[----:B------:R-:W-:Y:S01]  /*0840*/  LOP3.LUT R4, R10, 0x20, RZ, 0xfc, !PT ;  /* 0x000000200a047812 */ /* 0x000fe200078efcff */
[----:B------:R-:W-:Y:S01]  /*0850*/  IMAD R13, R20, R6, R13 ;  /* 0x00000006140d7224 */ /* 0x000fe200078e020d */
[----:B------:R-:W-:Y:S01]  /*0860*/  LOP3.LUT R6, R10, 0x40, RZ, 0xfc, !PT ;  /* 0x000000400a067812 */ /* 0x000fe200078efcff */
[----:B------:R-:W-:Y:S01]  /*0870*/  IMAD R14, R20, R8, R15 ;  /* 0x00000008140e7224 */ /* 0x000fe200078e020f */
[----:B------:R-:W-:Y:S01]  /*0880*/  LOP3.LUT R8, R10, 0x60, RZ, 0xfc, !PT ;  /* 0x000000600a087812 */ /* 0x000fe200078efcff */
[C---:B------:R-:W-:Y:S01]  /*0890*/  IMAD R15, R20.reuse, R12, R17 ;  /* 0x0000000c140f7224 */ /* 0x040fe200078e0211 */
[C---:B------:R-:W-:Y:S01]  /*08a0*/  ISETP.GT.U32.AND P3, PT, R20.reuse, R13, PT ;  /* 0x0000000d1400720c */ /* 0x040fe20003f64070 */
[----:B------:R-:W-:Y:S01]  /*08b0*/  @!P6 IMAD.IADD R11, R11, 0x1, -R20 ;  /* 0x000000010b0be824 */ /* 0x000fe200078e0a14 */
[C---:B------:R-:W-:Y:S01]  /*08c0*/  ISETP.GT.U32.AND P4, PT, R20.reuse, R14, PT ;  /* 0x0000000e1400720c */ /* 0x040fe20003f84070 */
[----:B------:R-:W-:Y:S01]  /*08d0*/  IMAD.HI R16, R25, 0x2aaaaaab, RZ ;  /* 0x2aaaaaab19107827 */ /* 0x000fe200078e02ff */
[----:B------:R-:W-:-:S02]  /*08e0*/  ISETP.GT.U32.AND P5, PT, R20, R15, PT ;  /* 0x0000000f1400720c */ /* 0x000fc40003fa4070 */
[----:B------:R-:W-:Y:S01]  /*08f0*/  ISETP.GT.U32.AND P6, PT, R20, R11, PT ;  /* 0x0000000b1400720c */ /* 0x000fe20003fc4070 */
[----:B------:R-:W-:Y:S01]  /*0900*/  IMAD.HI R12, R26, 0x2aaaaaab, RZ ;  /* 0x2aaaaaab1a0c7827 */ /* 0x000fe200078e02ff */
[----:B------:R-:W-:-:S03]  /*0910*/  SHF.R.U32.HI R21, RZ, 0x1f, R16 ;  /* 0x0000001fff157819 */ /* 0x000fc60000011610 */
[----:B------:R-:W-:Y:S01]  /*0920*/  IMAD.HI R18, R27, 0x2aaaaaab, RZ ;  /* 0x2aaaaaab1b127827 */ /* 0x000fe200078e02ff */
[----:B------:R-:W-:Y:S02]  /*0930*/  SHF.R.U32.HI R19, RZ, 0x1f, R12 ;  /* 0x0000001fff137819 */ /* 0x000fe4000001160c */
[----:B------:R-:W-:Y:S01]  /*0940*/  LEA.HI R16, R16, R21, RZ, 0x15 ;  /* 0x0000001510107211 */ /* 0x000fe200078fa8ff */
[----:B------:R-:W-:Y:S01]  /*0950*/  @!P3 IMAD.IADD R13, R13, 0x1, -R20 ;  /* 0x000000010d0db824 */ /* 0x000fe200078e0a14 */
[----:B------:R-:W-:Y:S01]  /*0960*/  SHF.R.U32.HI R23, RZ, 0x1f, R18 ;  /* 0x0000001fff177819 */ /* 0x000fe20000011612 */
[--C-:B------:R-:W-:Y:S01]  /*0970*/  @!P4 IMAD.IADD R14, R14, 0x1, -R20.reuse ;  /* 0x000000010e0ec824 */ /* 0x100fe200078e0a14 */
[----:B------:R-:W-:Y:S01]  /*0980*/  LEA.HI R19, R12, R19, RZ, 0x15 ;  /* 0x000000130c137211 */ /* 0x000fe200078fa8ff */
[----:B------:R-:W-:Y:S01]  /*0990*/  IMAD.SHL.U32 R2, R7, 0x8, RZ ;  /* 0x0000000807027824 */ /* 0x000fe200078e00ff */
[----:B------:R-:W-:Y:S01]  /*09a0*/  LEA.HI R18, R18, R23, RZ, 0x15 ;  /* 0x0000001712127211 */ /* 0x000fe200078fa8ff */
[--C-:B------:R-:W-:Y:S01]  /*09b0*/  @!P5 IMAD.IADD R15, R15, 0x1, -R20.reuse ;  /* 0x000000010f0fd824 */ /* 0x100fe200078e0a14 */
[C---:B------:R-:W-:Y:S01]  /*09c0*/  ISETP.GT.U32.AND P5, PT, R20.reuse, R13, PT ;  /* 0x0000000d1400720c */ /* 0x040fe20003fa4070 */
[----:B------:R-:W-:Y:S01]  /*09d0*/  @!P6 IMAD.IADD R11, R11, 0x1, -R20 ;  /* 0x000000010b0be824 */ /* 0x000fe200078e0a14 */
[----:B------:R-:W-:Y:S01]  /*09e0*/  ISETP.GT.U32.AND P4, PT, R20, R14, PT ;  /* 0x0000000e1400720c */ /* 0x000fe20003f84070 */
[----:B------:R-:W-:Y:S01]  /*09f0*/  IMAD R23, R16, -0x3000, R25 ;  /* 0xffffd00010177824 */ /* 0x000fe200078e0219 */
[----:B------:R-:W-:Y:S01]  /*0a00*/  LOP3.LUT R9, R2, 0x38, R7, 0x48, !PT ;  /* 0x0000003802097812 */ /* 0x000fe200078e4807 */
[----:B------:R-:W-:Y:S01]  /*0a10*/  IMAD R21, R19, -0x3000, R26 ;  /* 0xffffd00013157824 */ /* 0x000fe200078e021a */
[----:B------:R-:W-:Y:S01]  /*0a20*/  ISETP.GT.U32.AND P3, PT, R20, R15, PT ;  /* 0x0000000f1400720c */ /* 0x000fe20003f64070 */
[----:B------:R-:W-:Y:S01]  /*0a30*/  IMAD R25, R18, -0x3000, R27 ;  /* 0xffffd00012197824 */ /* 0x000fe200078e021b */
[----:B------:R-:W-:Y:S01]  /*0a40*/  ISETP.GE.AND P6, PT, R22, RZ, PT ;  /* 0x000000ff1600720c */ /* 0x000fe20003fc6270 */
[--C-:B------:R-:W-:Y:S01]  /*0a50*/  IMAD R4, R4, 0x40, R9.reuse ;  /* 0x0000004004047824 */ /* 0x100fe200078e0209 */
[----:B------:R-:W2:Y:S01]  /*0a60*/  LDC.64 R18, c[0x0][0x210] ;  /* 0x00008400ff127b82 */ /* 0x000ea20000000a00 */
[--C-:B------:R-:W-:Y:S01]  /*0a70*/  IMAD R6, R6, 0x40, R9.reuse ;  /* 0x0000004006067824 */ /* 0x100fe200078e0209 */
[----:B------:R-:W-:Y:S01]  /*0a80*/  LOP3.LUT R12, RZ, R0, RZ, 0x33, !PT ;  /* 0x00000000ff0c7212 */ /* 0x000fe200078e33ff */
[----:B------:R-:W-:-:S02]  /*0a90*/  IMAD R8, R8, 0x40, R9 ;  /* 0x0000004008087824 */ /* 0x000fc400078e0209 */
[----:B------:R-:W-:Y:S02]  /*0aa0*/  IMAD R9, R10, 0x40, R9 ;  /* 0x000000400a097824 */ /* 0x000fe400078e0209 */
[----:B------:R-:W-:-:S04]  /*0ab0*/  IMAD.HI R10, R24, 0x2aaaaaab, RZ ;  /* 0x2aaaaaab180a7827 */ /* 0x000fc800078e02ff */
[----:B------:R-:W-:Y:S01]  /*0ac0*/  @!P5 IMAD.IADD R13, R13, 0x1, -R20 ;  /* 0x000000010d0dd824 */ /* 0x000fe200078e0a14 */
[----:B------:R-:W-:Y:S01]  /*0ad0*/  SHF.R.U32.HI R17, RZ, 0x1f, R10 ;  /* 0x0000001fff117819 */ /* 0x000fe2000001160a */
[--C-:B------:R-:W-:Y:S02]  /*0ae0*/  @!P4 IMAD.IADD R14, R14, 0x1, -R20.reuse ;  /* 0x000000010e0ec824 */ /* 0x100fe400078e0a14 */
[----:B------:R-:W-:Y:S01]  /*0af0*/  @!P3 IMAD.IADD R15, R15, 0x1, -R20 ;  /* 0x000000010f0fb824 */ /* 0x000fe200078e0a14 */
[----:B------:R-:W-:Y:S01]  /*0b00*/  LEA.HI R17, R10, R17, RZ, 0x15 ;  /* 0x000000110a117211 */ /* 0x000fe200078fa8ff */
[----:B------:R-:W-:Y:S01]  /*0b10*/  @!P0 IMAD.MOV R11, RZ, RZ, -R11 ;  /* 0x000000ffff0b8224 */ /* 0x000fe200078e0a0b */
[----:B------:R-:W-:Y:S01]  /*0b20*/  ISETP.NE.AND P3, PT, R0, RZ, PT ;  /* 0x000000ff0000720c */ /* 0x000fe20003f65270 */
[----:B------:R-:W-:Y:S01]  /*0b30*/  @!P2 IMAD.MOV R13, RZ, RZ, -R13 ;  /* 0x000000ffff0da224 */ /* 0x000fe200078e0a0d */
[----:B------:R-:W-:Y:S01]  /*0b40*/  LOP3.LUT R10, R2, 0x38, RZ, 0xc0, !PT ;  /* 0x00000038020a7812 */ /* 0x000fe200078ec0ff */
[----:B------:R-:W-:Y:S01]  /*0b50*/  @!P1 IMAD.MOV R14, RZ, RZ, -R14 ;  /* 0x000000ffff0e9224 */ /* 0x000fe200078e0a0e */
[C---:B------:R-:W-:Y:S01]  /*0b60*/  SEL R11, R12.reuse, R11, !P3 ;  /* 0x0000000b0c0b7207 */ /* 0x040fe20005800000 */
[----:B------:R-:W-:Y:S01]  /*0b70*/  @!P6 IMAD.MOV R15, RZ, RZ, -R15 ;  /* 0x000000ffff0fe224 */ /* 0x000fe200078e0a0f */
[C---:B------:R-:W-:Y:S01]  /*0b80*/  SEL R35, R12.reuse, R13, !P3 ;  /* 0x0000000d0c237207 */ /* 0x040fe20005800000 */
[----:B------:R-:W-:Y:S01]  /*0b90*/  IMAD R17, R17, -0x3000, R24 ;  /* 0xffffd00011117824 */ /* 0x000fe200078e0218 */
[C---:B------:R-:W-:Y:S01]  /*0ba0*/  SEL R37, R12.reuse, R14, !P3 ;  /* 0x0000000e0c257207 */ /* 0x040fe20005800000 */
[--C-:B------:R-:W-:Y:S01]  /*0bb0*/  IMAD R13, R11, 0xc00, R10.reuse ;  /* 0x00000c000b0d7824 */ /* 0x100fe200078e020a */
[----:B------:R-:W-:Y:S01]  /*0bc0*/  SEL R15, R12, R15, !P3 ;  /* 0x0000000f0c0f7207 */ /* 0x000fe20005800000 */
[----:B------:R-:W-:-:S02]  /*0bd0*/  IMAD R27, R17, 0xc00, R10 ;  /* 0x00000c00111b7824 */ /* 0x000fc400078e020a */
[--C-:B------:R-:W-:Y:S02]  /*0be0*/  IMAD R29, R21, 0xc00, R10.reuse ;  /* 0x00000c00151d7824 */ /* 0x100fe400078e020a */
[--C-:B------:R-:W-:Y:S01]  /*0bf0*/  IMAD R11, R35, 0xc00, R10.reuse ;  /* 0x00000c00230b7824 */ /* 0x100fe200078e020a */
[----:B------:R-:W-:Y:S01]  /*0c00*/  LEA R35, R8, UR14, 0x1 ;  /* 0x0000000e08237c11 */ /* 0x000fe2000f8e08ff */
[--C-:B------:R-:W-:Y:S01]  /*0c10*/  IMAD R17, R37, 0xc00, R10.reuse ;  /* 0x00000c0025117824 */ /* 0x100fe200078e020a */
[----:B------:R-:W-:Y:S01]  /*0c20*/  CS2R R36, SRZ ;  /* 0x0000000000247805 */ /* 0x000fe2000001ff00 */
[--C-:B------:R-:W-:Y:S02]  /*0c30*/  IMAD R21, R15, 0xc00, R10.reuse ;  /* 0x00000c000f157824 */ /* 0x100fe400078e020a */
[--C-:B------:R-:W-:Y:S02]  /*0c40*/  IMAD R31, R23, 0xc00, R10.reuse ;  /* 0x00000c00171f7824 */ /* 0x100fe400078e020a */
[----:B------:R-:W-:-:S02]  /*0c50*/  IMAD R25, R25, 0xc00, R10 ;  /* 0x00000c0019197824 */ /* 0x000fc400078e020a */
[----:B--2---:R-:W-:-:S04]  /*0c60*/  IMAD.WIDE R12, R13, 0x2, R18 ;  /* 0x000000020d0c7825 */ /* 0x004fc800078e0212 */
[----:B------:R-:W-:Y:S01]  /*0c70*/  IMAD.WIDE R14, R11, 0x2, R18 ;  /* 0x000000020b0e7825 */ /* 0x000fe200078e0212 */
[----:B------:R-:W-:-:S03]  /*0c80*/  IADD3 R102, P0, R12, 0x200, RZ ;  /* 0x000002000c667810 */ /* 0x000fc60007f1e0ff */
[----:B------:R-:W-:Y:S01]  /*0c90*/  IMAD.WIDE R16, R17, 0x2, R18 ;  /* 0x0000000211107825 */ /* 0x000fe200078e0212 */
[----:B------:R-:W-:-:S03]  /*0ca0*/  IADD3 R10, P1, R14, 0x200, RZ ;  /* 0x000002000e0a7810 */ /* 0x000fc60007f3e0ff */
[----:B------:R-:W-:-:S04]  /*0cb0*/  IMAD.WIDE R18, R21, 0x2, R18 ;  /* 0x0000000215127825 */ /* 0x000fc800078e0212 */
[----:B-1---5:R-:W-:Y:S01]  /*0cc0*/  IMAD.WIDE R20, R27, 0x2, R32 ;  /* 0x000000021b147825 */ /* 0x022fe200078e0220 */
[----:B------:R-:W-:-:S03]  /*0cd0*/  LEA R27, R4, UR14, 0x1 ;  /* 0x0000000e041b7c11 */ /* 0x000fc6000f8e08ff */
[----:B------:R-:W-:Y:S01]  /*0ce0*/  IMAD.WIDE R22, R29, 0x2, R32 ;  /* 0x000000021d167825 */ /* 0x000fe200078e0220 */
[----:B------:R-:W-:-:S03]  /*0cf0*/  LEA R29, R6, UR14, 0x1 ;  /* 0x0000000e061d7c11 */ /* 0x000fc6000f8e08ff */
[----:B------:R-:W-:Y:S01]  /*0d00*/  IMAD.WIDE R30, R31, 0x2, R32 ;  /* 0x000000021f1e7825 */ /* 0x000fe200078e0220 */
[----:B------:R-:W-:-:S03]  /*0d10*/  IADD3 R96, P2, R22, 0x200, RZ ;  /* 0x0000020016607810 */ /* 0x000fc60007f5e0ff */
[----:B------:R-:W-:Y:S01]  /*0d20*/  IMAD.WIDE R32, R25, 0x2, R32 ;  /* 0x0000000219207825 */ /* 0x000fe200078e0220 */
[----:B------:R-:W-:-:S03]  /*0d30*/  LEA R25, R9, UR14, 0x1 ;  /* 0x0000000e09197c11 */ /* 0x000fc6000f8e08ff */
[----:B------:R-:W-:Y:S01]  /*0d40*/  IMAD.X R11, RZ, RZ, R13, P0 ;  /* 0x000000ffff0b7224 */ /* 0x000fe200000e060d */
[----:B------:R-:W-:Y:S01]  /*0d50*/  IADD3 R88, P0, R16, 0x200, RZ ;  /* 0x0000020010587810 */ /* 0x000fe20007f1e0ff */
[----:B------:R-:W-:Y:S01]  /*0d60*/  @!PT LDS RZ, [RZ] ;  /* 0x00000000fffff984 */ /* 0x000fe20000000800 */
[----:B------:R-:W-:Y:S01]  /*0d70*/  @!PT LDS RZ, [RZ] ;  /* 0x00000000fffff984 */ /* 0x000fe20000000800 */
[----:B------:R-:W-:Y:S01]  /*0d80*/  @!PT LDS RZ, [RZ] ;  /* 0x00000000fffff984 */ /* 0x000fe20000000800 */
[----:B------:R-:W-:Y:S01]  /*0d90*/  LDGSTS.E.BYPASS.128 [R25], desc[UR18][R12.64] ;  /* 0x000000000c197fae */ /* 0x000fe2000b901c52 */
[----:B------:R-:W-:Y:S01]  /*0da0*/  IMAD.X R89, RZ, RZ, R15, P1 ;  /* 0x000000ffff597224 */ /* 0x000fe200008e060f */
[----:B------:R-:W-:Y:S01]  /*0db0*/  IADD3 R91, P1, R18, 0x200, RZ ;  /* 0x00000200125b7810 */ /* 0x000fe20007f3e0ff */
[----:B------:R-:W-:Y:S01]  /*0dc0*/  IMAD.X R110, RZ, RZ, R23, P2 ;  /* 0x000000ffff6e7224 */ /* 0x000fe200010e0617 */
[----:B------:R-:W-:Y:S01]  /*0dd0*/  LDGSTS.E.BYPASS.128 [R27], desc[UR18][R14.64] ;  /* 0x000000000e1b7fae */ /* 0x000fe2000b901c52 */
[----:B------:R-:W-:Y:S01]  /*0de0*/  IMAD.X R90, RZ, RZ, R17, P0 ;  /* 0x000000ffff5a7224 */ /* 0x000fe200000e0611 */
[----:B------:R-:W-:Y:S01]  /*0df0*/  IADD3 R95, P0, R20, 0x200, RZ ;  /* 0x00000200145f7810 */ /* 0x000fe20007f1e0ff */
[----:B------:R-:W-:Y:S01]  /*0e00*/  IMAD.X R94, RZ, RZ, R19, P1 ;  /* 0x000000ffff5e7224 */ /* 0x000fe200008e0613 */
[----:B------:R-:W-:Y:S01]  /*0e10*/  LDGSTS.E.BYPASS.128 [R29], desc[UR18][R16.64] ;  /* 0x00000000101d7fae */ /* 0x000fe2000b901c52 */
[----:B------:R-:W-:-:S02]  /*0e20*/  IADD3 R108, P1, R30, 0x200, RZ ;  /* 0x000002001e6c7810 */ /* 0x000fc40007f3e0ff */
[----:B------:R-:W-:Y:S01]  /*0e30*/  IMAD.X R97, RZ, RZ, R21, P0 ;  /* 0x000000ffff617224 */ /* 0x000fe200000e0615 */
[----:B------:R-:W-:Y:S01]  /*0e40*/  LDGSTS.E.BYPASS.128 [R35], desc[UR18][R18.64] ;  /* 0x0000000012237fae */ /* 0x000fe2000b901c52 */
[----:B------:R-:W-:Y:S01]  /*0e50*/  IADD3 R104, P0, R32, 0x200, RZ ;  /* 0x0000020020687810 */ /* 0x000fe20007f1e0ff */
[----:B------:R-:W-:Y:S02]  /*0e60*/  IMAD.X R109, RZ, RZ, R31, P1 ;  /* 0x000000ffff6d7224 */ /* 0x000fe400008e061f */
[----:B------:R-:W0:Y:S02]  /*0e70*/  LDGDEPBAR ;  /* 0x00000000000079af */ /* 0x000e240000000000 */
[----:B------:R-:W-:Y:S02]  /*0e80*/  IMAD.X R106, RZ, RZ, R33, P0 ;  /* 0x000000ffff6a7224 */ /* 0x000fe400000e0621 */
[----:B------:R-:W-:Y:S04]  /*0e90*/  LDGSTS.E.BYPASS.128 [R25+0x14000], desc[UR18][R20.64] ;  /* 0x1400000014197fae */ /* 0x000fe8000b901c52 */
[----:B------:R-:W-:Y:S04]  /*0ea0*/  LDGSTS.E.BYPASS.128 [R27+0x14000], desc[UR18][R22.64] ;  /* 0x14000000161b7fae */ /* 0x000fe8000b901c52 */
[----:B------:R-:W-:Y:S04]  /*0eb0*/  LDGSTS.E.BYPASS.128 [R29+0x14000], desc[UR18][R30.64] ;  /* 0x140000001e1d7fae */ /* 0x000fe8000b901c52 */
[----:B------:R-:W-:Y:S04]  /*0ec0*/  LDGSTS.E.BYPASS.128 [R35+0x14000], desc[UR18][R32.64] ;  /* 0x1400000020237fae */ /* 0x000fe8000b901c52 */
[----:B------:R-:W0:Y:S01]  /*0ed0*/  LDGDEPBAR ;  /* 0x00000000000079af */ /* 0x000e220000000000 */
[----:B------:R-:W-:Y:S06]  /*0ee0*/  BAR.SYNC.DEFER_BLOCKING 0x0 ;  /* 0x0000000000007b1d */ /* 0x000fec0000010000 */
[----:B------:R-:W-:Y:S01]  /*0ef0*/  @!PT LDS RZ, [RZ] ;  /* 0x00000000fffff984 */ /* 0x000fe20000000800 */
[----:B------:R-:W-:Y:S01]  /*0f00*/  @!PT LDS RZ, [RZ] ;  /* 0x00000000fffff984 */ /* 0x000fe20000000800 */
[----:B------:R-:W-:Y:S01]  /*0f10*/  @!PT LDS RZ, [RZ] ;  /* 0x00000000fffff984 */ /* 0x000fe20000000800 */
[----:B------:R-:W-:Y:S04]  /*0f20*/  LDGSTS.E.BYPASS.128 [R25+0x4000], desc[UR18][R12.64+0x80] ;  /* 0x040000800c197fae */ /* 0x000fe8000b901c52 */
[----:B------:R-:W-:Y:S04]  /*0f30*/  LDGSTS.E.BYPASS.128 [R27+0x4000], desc[UR18][R14.64+0x80] ;  /* 0x040000800e1b7fae */ /* 0x000fe8000b901c52 */
[----:B------:R-:W-:Y:S04]  /*0f40*/  LDGSTS.E.BYPASS.128 [R29+0x4000], desc[UR18][R16.64+0x80] ;  /* 0x04000080101d7fae */ /* 0x000fe8000b901c52 */
[----:B------:R-:W-:Y:S04]  /*0f50*/  LDGSTS.E.BYPASS.128 [R35+0x4000], desc[UR18][R18.64+0x80] ;  /* 0x0400008012237fae */ /* 0x000fe8000b901c52 */
[----:B------:R-:W0:Y:S04]  /*0f60*/  LDGDEPBAR ;  /* 0x00000000000079af */ /* 0x000e280000000000 */
        /* <DEDUP_REMOVED lines=23> */
[----:B------:R1:W-:Y:S04]  /*10e0*/  LDGSTS.E.BYPASS.128 [R25+0xc000], desc[UR18][R12.64+0x180] ;  /* 0x0c0001800c197fae */ /* 0x0003e8000b901c52 */
[----:B------:R-:W-:Y:S04]  /*10f0*/  LDGSTS.E.BYPASS.128 [R27+0xc000], desc[UR18][R14.64+0x180] ;  /* 0x0c0001800e1b7fae */ /* 0x000fe8000b901c52 */
[----:B------:R-:W-:Y:S04]  /*1100*/  LDGSTS.E.BYPASS.128 [R29+0xc000], desc[UR18][R16.64+0x180] ;  /* 0x0c000180101d7fae */ /* 0x000fe8000b901c52 */
[----:B------:R-:W-:Y:S01]  /*1110*/  LDGSTS.E.BYPASS.128 [R35+0xc000], desc[UR18][R18.64+0x180] ;  /* 0x0c00018012237fae */ /* 0x000fe2000b901c52 */
[----:B-1----:R-:W-:-:S03]  /*1120*/  IMAD.MOV.U32 R12, RZ, RZ, -0x40 ;  /* 0xffffffc0ff0c7424 */ /* 0x002fc600078e00ff */
[----:B------:R-:W0:Y:S04]  /*1130*/  LDGDEPBAR ;  /* 0x00000000000079af */ /* 0x000e280000000000 */
[----:B------:R1:W-:Y:S04]  /*1140*/  LDGSTS.E.BYPASS.128 [R25+0x20000], desc[UR18][R20.64+0x180] ;  /* 0x2000018014197fae */ /* 0x0003e8000b901c52 */
[----:B------:R2:W-:Y:S04]  /*1150*/  LDGSTS.E.BYPASS.128 [R27+0x20000], desc[UR18][R22.64+0x180] ;  /* 0x20000180161b7fae */ /* 0x0005e8000b901c52 */
[----:B------:R3:W-:Y:S04]  /*1160*/  LDGSTS.E.BYPASS.128 [R29+0x20000], desc[UR18][R30.64+0x180] ;  /* 0x200001801e1d7fae */ /* 0x0007e8000b901c52 */
[----:B------:R4:W-:Y:S01]  /*1170*/  LDGSTS.E.BYPASS.128 [R35+0x20000], desc[UR18][R32.64+0x180] ;  /* 0x2000018020237fae */ /* 0x0009e2000b901c52 */
[----:B-1----:R-:W-:-:S03]  /*1180*/  CS2R R24, SRZ ;  /* 0x0000000000187805 */ /* 0x002fc6000001ff00 */
[----:B------:R-:W0:Y:S01]  /*1190*/  LDGDEPBAR ;  /* 0x00000000000079af */ /* 0x000e220000000000 */
[----:B--2---:R-:W-:Y:S02]  /*11a0*/  CS2R R26, SRZ ;  /* 0x00000000001a7805 */ /* 0x004fe4000001ff00 */
[----:B---3--:R-:W-:Y:S02]  /*11b0*/  CS2R R28, SRZ ;  /* 0x00000000001c7805 */ /* 0x008fe4000001ff00 */
[----:B------:R-:W-:Y:S02]  /*11c0*/  CS2R R30, SRZ ;  /* 0x00000000001e7805 */ /* 0x000fe4000001ff00 */
[----:B----4-:R-:W-:Y:S02]  /*11d0*/  CS2R R32, SRZ ;  /* 0x0000000000207805 */ /* 0x010fe4000001ff00 */
[----:B------:R-:W-:-:S07]  /*11e0*/  CS2R R34, SRZ ;  /* 0x0000000000227805 */ /* 0x000fce000001ff00 */
.L_x_0:
[----:B------:R-:W1:Y:S01]  /*11f0*/  SHFL.IDX PT, R13, R111, RZ, 0x1f ;  /* 0x00001fff6f0d7589 */ /* 0x000e6200000e0000 */
[----:B------:R-:W-:Y:S01]  /*1200*/  UIADD3 UR16, UR16, 0x1, URZ ;  /* 0x0000000110107890 */ /* 0x000fe2000fffe03f */
[----:B------:R-:W-:-:S04]  /*1210*/  DEPBAR.LE SB0, 0x6 ;  /* 0x000081800000791a */ /* 0x000fc80000000000 */
[----:B------:R-:W-:Y:S01]  /*1220*/  UISETP.GE.AND UP0, UPT, UR16, 0x5, UPT ;  /* 0x000000051000788c */ /* 0x000fe2000bf06270 */
[----:B------:R-:W-:Y:S01]  /*1230*/  BAR.SYNC.DEFER_BLOCKING 0x0 ;  /* 0x0000000000007b1d */ /* 0x000fe20000010000 */
[----:B------:R-:W-:Y:S01]  /*1240*/  UIADD3 UR15, UR15, 0x1, URZ ;  /* 0x000000010f0f7890 */ /* 0x000fe2000fffe03f */
[----:B------:R-:W-:Y:S01]  /*1250*/  VIADD R100, R12, 0x40 ;  /* 0x000000400c647836 */ /* 0x000fe20000000000 */
[----:B------:R-:W-:Y:S01]  /*1260*/  USEL UR16, UR16, URZ, !UP0 ;  /* 0x0000003f10107287 */ /* 0x000fe2000c000000 */
[----:B------:R-:W-:Y:S02]  /*1270*/  IADD3 R22, P1, R102, UR4, RZ ;  /* 0x0000000466167c10 */ /* 0x000fe4000ff3e0ff */
[----:B------:R-:W-:Y:S01]  /*1280*/  UMOV UR11, 0x40000040 ;  /* 0x40000040000b7882 */ /* 0x000fe20000000000 */
[----:B------:R-:W-:Y:S02]  /*1290*/  ISETP.GE.U32.AND P0, PT, R100, 0xb00, PT ;  /* 0x00000b006400780c */ /* 0x000fe40003f06070 */
[----:B------:R-:W-:-:S02]  /*12a0*/  IADD3.X R23, R11, UR5, RZ, P1, !PT ;  /* 0x000000050b177c10 */ /* 0x000fc40008ffe4ff */
[----:B------:R-:W-:Y:S02]  /*12b0*/  IADD3 R16, P1, R88, UR4, RZ ;  /* 0x0000000458107c10 */ /* 0x000fe4000ff3e0ff */
[----:B------:R-:W-:Y:S02]  /*12c0*/  IADD3 R92, P2, R10, UR4, RZ ;  /* 0x000000040a5c7c10 */ /* 0x000fe4000ff5e0ff */
[----:B------:R-:W-:Y:S02]  /*12d0*/  IADD3.X R17, R90, UR5, RZ, P1, !PT ;  /* 0x000000055a117c10 */ /* 0x000fe40008ffe4ff */
[----:B-1----:R-:W-:Y:S02]  /*12e0*/  R2UR UR6, R13 ;  /* 0x000000000d0672ca */ /* 0x002fe400000e0000 */
[----:B------:R-:W-:Y:S02]  /*12f0*/  IADD3 R12, P1, R91, UR4, RZ ;  /* 0x000000045b0c7c10 */ /* 0x000fe4000ff3e0ff */
[----:B------:R-:W-:-:S02]  /*1300*/  IADD3.X R93, R89, UR5, RZ, P2, !PT ;  /* 0x00000005595d7c10 */ /* 0x000fc400097fe4ff */
[----:B------:R-:W-:Y:S01]  /*1310*/  IADD3 R14, P2, R95, UR4, RZ ;  /* 0x000000045f0e7c10 */ /* 0x000fe2000ff5e0ff */
[----:B------:R-:W-:Y:S01]  /*1320*/  WARPGROUP.ARRIVE ;  /* 0x00000000000079c5 */ /* 0x000fe20000000000 */
[----:B------:R-:W-:Y:S02]  /*1330*/  IADD3 R18, P3, R96, UR4, RZ ;  /* 0x0000000460127c10 */ /* 0x000fe4000ff7e0ff */
[----:B------:R-:W-:Y:S02]  /*1340*/  IADD3.X R13, R94, UR5, RZ, P1, !PT ;  /* 0x000000055e0d7c10 */ /* 0x000fe40008ffe4ff */
[----:B------:R-:W-:Y:S01]  /*1350*/  IADD3 R20, P1, R108, UR4, RZ ;  /* 0x000000046c147c10 */ /* 0x000fe2000ff3e0ff */
[----:B------:R-:W-:Y:S01]  /*1360*/  USHF.L.U32 UR7, UR6, 0x7, URZ ;  /* 0x0000000706077899 */ /* 0x000fe2000800063f */
[----:B------:R-:W-:Y:S01]  /*1370*/  IADD3.X R15, R97, UR5, RZ, P2, !PT ;  /* 0x00000005610f7c10 */ /* 0x000fe200097fe4ff */
[----:B------:R-:W-:Y:S01]  /*1380*/  ULEA UR6, UR16, UR14, 0xe ;  /* 0x0000000e10067291 */ /* 0x000fe2000f8e703f */
[----:B------:R-:W-:Y:S01]  /*1390*/  IADD3.X R19, R110, UR5, RZ, P3, !PT ;  /* 0x000000056e137c10 */ /* 0x000fe20009ffe4ff */
[----:B------:R-:W-:Y:S01]  /*13a0*/  ULOP3.LUT UR7, UR7, 0x380, URZ, 0xc0, !UPT ;  /* 0x0000038007077892 */ /* 0x000fe2000f8ec03f */
[----:B------:R-:W-:Y:S01]  /*13b0*/  IADD3.X R21, R109, UR5, RZ, P1, !PT ;  /* 0x000000056d157c10 */ /* 0x000fe20008ffe4ff */
[----:B------:R-:W-:-:S02]  /*13c0*/  USHF.R.U32.HI UR8, URZ, 0x4, UR6 ;  /* 0x000000043f087899 */ /* 0x000fc40008011606 */
[----:B------:R-:W-:Y:S02]  /*13d0*/  UIADD3 UR6, UR6, 0x14000, URZ ;  /* 0x0001400006067890 */ /* 0x000fe4000fffe03f */
[----:B------:R-:W-:Y:S02]  /*13e0*/  ULOP3.LUT UR8, UR8, 0x3fff, URZ, 0xc0, !UPT ;  /* 0x00003fff08087892 */ /* 0x000fe4000f8ec03f */
[----:B------:R-:W-:Y:S02]  /*13f0*/  USHF.R.U32.HI UR6, URZ, 0x4, UR6 ;  /* 0x000000043f067899 */ /* 0x000fe40008011606 */
[----:B------:R-:W-:Y:S02]  /*1400*/  UIADD3 UR12, UP0, UR7, UR8, URZ ;  /* 0x00000008070c7290 */ /* 0x000fe4000ff1e03f */
[----:B------:R-:W-:Y:S02]  /*1410*/  ULOP3.LUT UR6, UR6, 0x3fff, URZ, 0xc0, !UPT ;  /* 0x00003fff06067892 */ /* 0x000fe4000f8ec03f */
[----:B------:R-:W-:-:S02]  /*1420*/  UIADD3.X UR13, URZ, URZ, URZ, UP0, !UPT ;  /* 0x0000003f3f0d7290 */ /* 0x000fc400087fe43f */
[----:B------:R-:W-:Y:S02]  /*1430*/  ULOP3.LUT UR10, UR6, 0x4000000, URZ, 0xfc, !UPT ;  /* 0x04000000060a7892 */ /* 0x000fe4000f8efc3f */
[----:B------:R-:W-:Y:S02]  /*1440*/  ULOP3.LUT UR8, UR12, 0x4000000, URZ, 0xfc, !UPT ;  /* 0x040000000c087892 */ /* 0x000fe4000f8efc3f */
[----:B------:R-:W-:Y:S01]  /*1450*/  ULOP3.LUT UR9, UR13, 0x40000040, URZ, 0xfc, !UPT ;  /* 0x400000400d097892 */ /* 0x000fe2000f8efc3f */
[----:B------:R-:W-:Y:S01]  /*1460*/  UMOV UR7, URZ ;  /* 0x0000003f00077c82 */ /* 0x000fe20008000000 */
[----:B------:R-:W-:-:S04]  /*1470*/  UISETP.GE.AND UP0, UPT, UR15, 0x5, UPT ;  /* 0x000000050f00788c */ /* 0x000fc8000bf06270 */
[----:B------:R-:W-:-:S03]  /*1480*/  USEL UR15, UR15, URZ, !UP0 ;  /* 0x0000003f0f0f7287 */ /* 0x000fc6000c000000 */
[----:B------:R-:W-:Y:S01]  /*1490*/  HGMMA.64x128x16.F32.BF16 R24, gdesc[UR8], R24 ;  /* 0x01e00000081879f0 */ /* 0x000fe20008701818 */
[----:B------:R-:W-:Y:S01]  /*14a0*/  UMOV UR8, 0x4000002 ;  /* 0x0400000200087882 */ /* 0x000fe20000000000 */
[----:B------:R-:W-:Y:S02]  /*14b0*/  UMOV UR9, 0x40000040 ;  /* 0x4000004000097882 */ /* 0x000fe40000000000 */
[----:B------:R-:W-:Y:S02]  /*14c0*/  UIADD3.64 UR10, UR6, UR8, URZ ;  /* 0x00000008060a7297 */ /* 0x000fe4000fffe03f */
[----:B------:R-:W-:-:S09]  /*14d0*/  UIADD3.64 UR8, UR12, UR8, URZ ;  /* 0x000000080c087297 */ /* 0x000fd2000fffe03f */
        /* <DEDUP_REMOVED lines=9> */
[----:B------:R-:W-:Y:S02]  /*1570*/  UIADD3.64 UR8, UR12, UR8, URZ ;  /* 0x000000080c087297 */ /* 0x000fe4000fffe03f */
[----:B------:R-:W-:-:S06]  /*1580*/  ULEA UR6, UR15, UR14, 0xe ;  /* 0x0000000e0f067291 */ /* 0x000fcc000f8e703f */
[----:B------:R-:W-:Y:S02]  /*1590*/  LEA R101, R9, UR6, 0x1 ;  /* 0x0000000609657c11 */ /* 0x000fe4000f8e08ff */
[----:B------:R-:W-:Y:S02]  /*15a0*/  LEA R103, R4, UR6, 0x1 ;  /* 0x0000000604677c11 */ /* 0x000fe4000f8e08ff */
[----:B------:R-:W-:Y:S02]  /*15b0*/  LEA R105, R6, UR6, 0x1 ;  /* 0x0000000606697c11 */ /* 0x000fe4000f8e08ff */
[----:B------:R-:W-:Y:S01]  /*15c0*/  LEA R107, R8, UR6, 0x1 ;  /* 0x00000006086b7c11 */ /* 0x000fe2000f8e08ff */
[----:B------:R-:W-:Y:S03]  /*15d0*/  HGMMA.64x128x16.F32.BF16 R24, gdesc[UR8], R24, gsb0 ;  /* 0x01e00000081879f0 */ /* 0x000fe60008001818 */
[----:B------:R-:W-:-:S02]  /*15e0*/  WARPGROUP.DEPBAR.LE gsb0, 0x1 ;  /* 0x00008000000079c5 */ /* 0x000fc40000010100 */
[----:B------:R-:W-:Y:S06]  /*15f0*/  BAR.SYNC.DEFER_BLOCKING 0x0 ;  /* 0x0000000000007b1d */ /* 0x000fec0000010000 */
[----:B------:R-:W-:Y:S01]  /*1600*/  @!PT LDS RZ, [RZ] ;  /* 0x00000000fffff984 */ /* 0x000fe20000000800 */
[----:B------:R-:W-:Y:S01]  /*1610*/  @!PT LDS RZ, [RZ] ;  /* 0x00000000fffff984 */ /* 0x000fe20000000800 */
[----:B------:R-:W-:Y:S01]  /*1620*/  @!PT LDS RZ, [RZ] ;  /* 0x00000000fffff984 */ /* 0x000fe20000000800 */
[----:B------:R1:W-:Y:S04]  /*1630*/  LDGSTS.E.BYPASS.128 [R101], desc[UR18][R22.64], !P0 ;  /* 0x0000000016657fae */ /* 0x0003e8000c101c52 */
[----:B------:R-:W-:Y:S04]  /*1640*/  LDGSTS.E.BYPASS.128 [R103], desc[UR18][R92.64], !P0 ;  /* 0x000000005c677fae */ /* 0x000fe8000c101c52 */
[----:B------:R-:W-:Y:S01]  /*1650*/  LDGSTS.E.BYPASS.128 [R105], desc[UR18][R16.64], !P0 ;  /* 0x0000000010697fae */ /* 0x000fe2000c101c52 */
[----:B-1----:R-:W-:-:S03]  /*1660*/  IADD3 R22, P4, R104, UR4, RZ ;  /* 0x0000000468167c10 */ /* 0x002fc6000ff9e0ff */
[----:B------:R1:W-:Y:S01]  /*1670*/  LDGSTS.E.BYPASS.128 [R107], desc[UR18][R12.64], !P0 ;  /* 0x000000000c6b7fae */ /* 0x0003e2000c101c52 */
[----:B------:R-:W-:Y:S01]  /*1680*/  UIADD3 UR4, UP0, UR4, 0x80, URZ ;  /* 0x0000008004047890 */ /* 0x000fe2000ff1e03f */
[----:B------:R-:W-:Y:S02]  /*1690*/  IADD3.X R23, R106, UR5, RZ, P4, !PT ;  /* 0x000000056a177c10 */ /* 0x000fe4000a7fe4ff */
[----:B------:R-:W0:Y:S01]  /*16a0*/  LDGDEPBAR ;  /* 0x00000000000079af */ /* 0x000e220000000000 */
[----:B------:R-:W-:-:S03]  /*16b0*/  UIADD3.X UR5, URZ, UR5, URZ, UP0, !UPT ;  /* 0x000000053f057290 */ /* 0x000fc600087fe43f */
[----:B------:R2:W-:Y:S04]  /*16c0*/  LDGSTS.E.BYPASS.128 [R101+0x14000], desc[UR18][R14.64], !P0 ;  /* 0x140000000e657fae */ /* 0x0005e8000c101c52 */
[----:B------:R2:W-:Y:S01]  /*16d0*/  LDGSTS.E.BYPASS.128 [R103+0x14000], desc[UR18][R18.64], !P0 ;  /* 0x1400000012677fae */ /* 0x0005e2000c101c52 */
[----:B-1----:R-:W-:-:S03]  /*16e0*/  IMAD.MOV.U32 R12, RZ, RZ, R100 ;  /* 0x000000ffff0c7224 */ /* 0x002fc600078e0064 */
[----:B------:R2:W-:Y:S04]  /*16f0*/  LDGSTS.E.BYPASS.128 [R105+0x14000], desc[UR18][R20.64], !P0 ;  /* 0x1400000014697fae */ /* 0x0005e8000c101c52 */
[----:B------:R2:W-:Y:S01]  /*1700*/  LDGSTS.E.BYPASS.128 [R107+0x14000], desc[UR18][R22.64], !P0 ;  /* 0x14000000166b7fae */ /* 0x0005e2000c101c52 */
[----:B------:R-:W-:-:S03]  /*1710*/  ISETP.GE.U32.AND P0, PT, R100, 0xbc0, PT ;  /* 0x00000bc06400780c */ /* 0x000fc60003f06070 */
[----:B------:R-:W0:Y:S10]  /*1720*/  LDGDEPBAR ;  /* 0x00000000000079af */ /* 0x000e340000000000 */
[----:B--2---:R-:W-:Y:S05]  /*1730*/  @!P0 BRA `(.L_x_0) ;  /* 0xfffffff800ac8947 */ /* 0x004fea000383ffff */
[----:B------:R-:W-:Y:S02]  /*1740*/  WARPGROUP.DEPBAR.LE gsb0, 0x0 ;  /* 0x00008000000079c5 */ /* 0x000fe40000010000 */
[----:B------:R-:W-:-:S04]  /*1750*/  DEPBAR.LE SB0, 0x0 ;  /* 0x000080000000791a */ /* 0x000fc80000000000 */
[----:B------:R-:W-:Y:S02]  /*1760*/  SHF.R.U32.HI R4, RZ, 0x1, R7 ;  /* 0x00000001ff047819 */ /* 0x000fe40000011607 */
[----:B------:R-:W-:Y:S02]  /*1770*/  LOP3.LUT R98, R98, 0x7, RZ, 0xc0, !PT ;  /* 0x0000000762627812 */ /* 0x000fe400078ec0ff */
[----:B------:R-:W-:Y:S02]  /*1780*/  LOP3.LUT R7, R7, 0xf, RZ, 0xc0, !PT ;  /* 0x0000000f07077812 */ /* 0x000fe400078ec0ff */
[----:B------:R-:W-:Y:S01]  /*1790*/  LOP3.LUT R4, R4, 0x8, RZ, 0xc0, !PT ;  /* 0x0000000804047812 */ /* 0x000fe200078ec0ff */
[----:B------:R-:W-:Y:S01]  /*17a0*/  IMAD.SHL.U32 R6, R98, 0x2, RZ ;  /* 0x0000000262067824 */ /* 0x000fe200078e00ff */
[----:B------:R-:W-:Y:S02]  /*17b0*/  F2FP.BF16.F32.PACK_AB R24, R25, R24 ;  /* 0x000000181918723e */ /* 0x000fe400000010ff */
[----:B------:R-:W-:Y:S01]  /*17c0*/  F2FP.BF16.F32.PACK_AB R25, R27, R26 ;  /* 0x0000001a1b19723e */ /* 0x000fe200000010ff */
[----:B------:R-:W-:Y:S01]  /*17d0*/  IMAD R7, R7, 0x88, R4 ;  /* 0x0000008807077824 */ /* 0x000fe200078e0204 */
[----:B------:R-:W-:-:S02]  /*17e0*/  LOP3.LUT R99, R6, R99, RZ, 0xfc, !PT ;  /* 0x0000006306637212 */ /* 0x000fc400078efcff */
[----:B------:R-:W-:Y:S01]  /*17f0*/  LOP3.LUT R4, R2, 0x78, RZ, 0xc0, !PT ;  /* 0x0000007802047812 */ /* 0x000fe200078ec0ff */
[----:B------:R-:W-:Y:S01]  /*1800*/  IMAD R7, R98, 0x880, R7 ;  /* 0x0000088062077824 */ /* 0x000fe200078e0207 */
[----:B------:R-:W-:Y:S02]  /*1810*/  F2FP.BF16.F32.PACK_AB R32, R33, R32 ;  /* 0x000000202120723e */ /* 0x000fe400000010ff */
[----:B------:R-:W-:Y:S01]  /*1820*/  F2FP.BF16.F32.PACK_AB R26, R29, R28 ;  /* 0x0000001c1d1a723e */ /* 0x000fe200000010ff */
[----:B------:R-:W-:Y:S01]  /*1830*/  IMAD R99, R99, 0x88, R4 ;  /* 0x0000008863637824 */ /* 0x000fe200078e0204 */
[----:B------:R-:W-:Y:S02]  /*1840*/  F2FP.BF16.F32.PACK_AB R27, R31, R30 ;  /* 0x0000001e1f1b723e */ /* 0x000fe400000010ff */
[----:B------:R-:W-:Y:S02]  /*1850*/  F2FP.BF16.F32.PACK_AB R33, R35, R34 ;  /* 0x000000222321723e */ /* 0x000fe400000010ff */
[----:B------:R-:W-:-:S02]  /*1860*/  F2FP.BF16.F32.PACK_AB R40, R41, R40 ;  /* 0x000000282928723e */ /* 0x000fc400000010ff */
[----:B------:R-:W-:Y:S01]  /*1870*/  LEA R4, R7, UR14, 0x1 ;  /* 0x0000000e07047c11 */ /* 0x000fe2000f8e08ff */
[----:B------:R-:W-:Y:S01]  /*1880*/  BAR.SYNC.DEFER_BLOCKING 0x0 ;  /* 0x0000000000007b1d */ /* 0x000fe20000010000 */
[----:B------:R-:W-:Y:S02]  /*1890*/  F2FP.BF16.F32.PACK_AB R34, R37, R36 ;  /* 0x000000242522723e */ /* 0x000fe400000010ff */
[----:B------:R-:W-:Y:S02]  /*18a0*/  F2FP.BF16.F32.PACK_AB R35, R39, R38 ;  /* 0x000000262723723e */ /* 0x000fe400000010ff */
[----:B------:R-:W-:-:S03]  /*18b0*/  F2FP.BF16.F32.PACK_AB R41, R43, R42 ;  /* 0x0000002a2b29723e */ /* 0x000fc600000010ff */
[----:B------:R-:W1:Y:S01]  /*18c0*/  LDC.64 R6, c[0x0][0x220] ;  /* 0x00008800ff067b82 */ /* 0x000e620000000a00 */
[----:B------:R-:W-:Y:S02]  /*18d0*/  F2FP.BF16.F32.PACK_AB R48, R49, R48 ;  /* 0x000000303130723e */ /* 0x000fe400000010ff */
[----:B------:R-:W-:Y:S02]  /*18e0*/  F2FP.BF16.F32.PACK_AB R42, R45, R44 ;  /* 0x0000002c2d2a723e */ /* 0x000fe400000010ff */
[----:B------:R-:W-:Y:S02]  /*18f0*/  F2FP.BF16.F32.PACK_AB R43, R47, R46 ;  /* 0x0000002e2f2b723e */ /* 0x000fe400000010ff */
[----:B------:R-:W-:Y:S02]  /*1900*/  F2FP.BF16.F32.PACK_AB R49, R51, R50 ;  /* 0x000000323331723e */ /* 0x000fe400000010ff */
[----:B------:R-:W-:Y:S02]  /*1910*/  F2FP.BF16.F32.PACK_AB R56, R57, R56 ;  /* 0x000000383938723e */ /* 0x000fe400000010ff */
[----:B------:R-:W-:-:S02]  /*1920*/  F2FP.BF16.F32.PACK_AB R50, R53, R52 ;  /* 0x000000343532723e */ /* 0x000fc400000010ff */
[----:B------:R-:W-:Y:S02]  /*1930*/  F2FP.BF16.F32.PACK_AB R51, R55, R54 ;  /* 0x000000363733723e */ /* 0x000fe400000010ff */
[----:B------:R-:W-:Y:S02]  /*1940*/  F2FP.BF16.F32.PACK_AB R57, R59, R58 ;  /* 0x0000003a3b39723e */ /* 0x000fe400000010ff */
[----:B------:R-:W-:Y:S01]  /*1950*/  F2FP.BF16.F32.PACK_AB R64, R65, R64 ;  /* 0x000000404140723e */ /* 0x000fe200000010ff */
[----:B------:R-:W-:Y:S01]  /*1960*/  STSM.16.M88.4 [R4], R24 ;  /* 0x0000001804007844 */ /* 0x000fe20000000200 */
[----:B------:R-:W-:Y:S02]  /*1970*/  F2FP.BF16.F32.PACK_AB R58, R61, R60 ;  /* 0x0000003c3d3a723e */ /* 0x000fe400000010ff */
[----:B------:R-:W-:Y:S01]  /*1980*/  F2FP.BF16.F32.PACK_AB R59, R63, R62 ;  /* 0x0000003e3f3b723e */ /* 0x000fe200000010ff */
[----:B------:R2:W-:Y:S01]  /*1990*/  STSM.16.M88.4 [R4+0x20], R32 ;  /* 0x0000202004007844 */ /* 0x0005e20000000200 */
[----:B------:R-:W-:-:S02]  /*19a0*/  F2FP.BF16.F32.PACK_AB R65, R67, R66 ;  /* 0x000000424341723e */ /* 0x000fc400000010ff */
[----:B------:R-:W-:Y:S01]  /*19b0*/  F2FP.BF16.F32.PACK_AB R72, R73, R72 ;  /* 0x000000484948723e */ /* 0x000fe200000010ff */
[----:B------:R-:W-:Y:S01]  /*19c0*/  STSM.16.M88.4 [R4+0x40], R40 ;  /* 0x0000402804007844 */ /* 0x000fe20000000200 */
[----:B------:R-:W-:Y:S02]  /*19d0*/  F2FP.BF16.F32.PACK_AB R66, R69, R68 ;  /* 0x000000444542723e */ /* 0x000fe400000010ff */
[----:B------:R-:W-:Y:S01]  /*19e0*/  F2FP.BF16.F32.PACK_AB R67, R71, R70 ;  /* 0x000000464743723e */ /* 0x000fe200000010ff */
[----:B------:R-:W-:Y:S01]  /*19f0*/  STSM.16.M88.4 [R4+0x60], R48 ;  /* 0x0000603004007844 */ /* 0x000fe20000000200 */
[----:B------:R-:W-:Y:S02]  /*1a00*/  F2FP.BF16.F32.PACK_AB R73, R75, R74 ;  /* 0x0000004a4b49723e */ /* 0x000fe400000010ff */
[----:B------:R-:W-:Y:S01]  /*1a10*/  F2FP.BF16.F32.PACK_AB R80, R81, R80 ;  /* 0x000000505150723e */ /* 0x000fe200000010ff */
[----:B------:R-:W-:Y:S01]  /*1a20*/  STSM.16.M88.4 [R4+0x80], R56 ;  /* 0x0000803804007844 */ /* 0x000fe20000000200 */
[----:B------:R-:W-:-:S02]  /*1a30*/  F2FP.BF16.F32.PACK_AB R74, R77, R76 ;  /* 0x0000004c4d4a723e */ /* 0x000fc400000010ff */
[----:B------:R-:W-:Y:S01]  /*1a40*/  F2FP.BF16.F32.PACK_AB R75, R79, R78 ;  /* 0x0000004e4f4b723e */ /* 0x000fe200000010ff */
[----:B------:R-:W-:Y:S01]  /*1a50*/  STSM.16.M88.4 [R4+0xa0], R64 ;  /* 0x0000a04004007844 */ /* 0x000fe20000000200 */
[----:B------:R-:W-:Y:S02]  /*1a60*/  F2FP.BF16.F32.PACK_AB R81, R83, R82 ;  /* 0x000000525351723e */ /* 0x000fe400000010ff */
[----:B------:R-:W-:Y:S01]  /*1a70*/  F2FP.BF16.F32.PACK_AB R82, R85, R84 ;  /* 0x000000545552723e */ /* 0x000fe200000010ff */
[----:B------:R-:W-:Y:S01]  /*1a80*/  STSM.16.M88.4 [R4+0xc0], R72 ;  /* 0x0000c04804007844 */ /* 0x000fe20000000200 */
[----:B------:R-:W-:Y:S02]  /*1a90*/  F2FP.BF16.F32.PACK_AB R83, R87, R86 ;  /* 0x000000565753723e */ /* 0x000fe400000010ff */
[----:B------:R-:W-:Y:S02]  /*1aa0*/  LEA R99, R99, UR14, 0x1 ;  /* 0x0000000e63637c11 */ /* 0x000fe4000f8e08ff */
[----:B------:R-:W-:Y:S01]  /*1ab0*/  LOP3.LUT R2, R5, 0x78, R2, 0xf8, !PT ;  /* 0x0000007805027812 */ /* 0x000fe200078ef802 */
[----:B------:R1:W-:Y:S01]  /*1ac0*/  STSM.16.M88.4 [R4+0xe0], R80 ;  /* 0x0000e05004007844 */ /* 0x0003e20000000200 */
[C---:B------:R-:W-:Y:S01]  /*1ad0*/  LOP3.LUT R5, R3.reuse, 0x10, RZ, 0xfc, !PT ;  /* 0x0000001003057812 */ /* 0x040fe200078efcff */
[----:B------:R-:W-:Y:S01]  /*1ae0*/  BAR.SYNC.DEFER_BLOCKING 0x0 ;  /* 0x0000000000007b1d */ /* 0x000fe20000010000 */
[----:B------:R-:W-:Y:S01]  /*1af0*/  ISETP.GE.AND P0, PT, R2, 0x3000, PT ;  /* 0x000030000200780c */ /* 0x000fe20003f06270 */
[C---:B------:R-:W-:Y:S01]  /*1b00*/  IMAD R37, R3.reuse, 0x3000, R2 ;  /* 0x0000300003257824 */ /* 0x040fe200078e0202 */
[----:B------:R-:W-:-:S02]  /*1b10*/  LOP3.LUT R29, R3, 0x20, RZ, 0xfc, !PT ;  /* 0x00000020031d7812 */ /* 0x000fc400078efcff */
[-C--:B------:R-:W-:Y:S01]  /*1b20*/  ISETP.LT.AND P1, PT, R3, R0.reuse, !P0 ;  /* 0x000000000300720c */ /* 0x080fe20004721270 */
[----:B--2---:R-:W-:Y:S01]  /*1b30*/  VIADD R35, R37, 0x30000 ;  /* 0x0003000025237836 */ /* 0x004fe20000000000 */
[----:B------:R-:W-:Y:S01]  /*1b40*/  LOP3.LUT R31, R3, 0x30, RZ, 0xfc, !PT ;  /* 0x00000030031f7812 */ /* 0x000fe200078efcff */
[----:B------:R-:W-:Y:S01]  /*1b50*/  VIADD R39, R37, 0x120000 ;  /* 0x0012000025277836 */ /* 0x000fe20000000000 */
[----:B------:R-:W-:Y:S02]  /*1b60*/  LOP3.LUT R33, R3, 0x40, RZ, 0xfc, !PT ;  /* 0x0000004003217812 */ /* 0x000fe400078efcff */
[-C--:B------:R-:W-:Y:S01]  /*1b70*/  ISETP.LT.AND P6, PT, R5, R0.reuse, !P0 ;  /* 0x000000000500720c */ /* 0x080fe200047c1270 */
[----:B-1----:R-:W-:Y:S01]  /*1b80*/  IMAD.WIDE R4, R37, 0x2, R6 ;  /* 0x0000000225047825 */ /* 0x002fe200078e0206 */
[-C--:B------:R-:W-:Y:S02]  /*1b90*/  ISETP.LT.AND P5, PT, R29, R0.reuse, !P0 ;  /* 0x000000001d00720c */ /* 0x080fe400047a1270 */
[----:B------:R-:W-:-:S02]  /*1ba0*/  ISETP.LT.AND P4, PT, R31, R0, !P0 ;  /* 0x000000001f00720c */ /* 0x000fc40004781270 */
[----:B------:R-:W-:Y:S02]  /*1bb0*/  LOP3.LUT R29, R3, 0x50, RZ, 0xfc, !PT ;  /* 0x00000050031d7812 */ /* 0x000fe400078efcff */
[-C--:B------:R-:W-:Y:S02]  /*1bc0*/  ISETP.LT.AND P3, PT, R33, R0.reuse, !P0 ;  /* 0x000000002100720c */ /* 0x080fe40004761270 */
[C---:B------:R-:W-:Y:S02]  /*1bd0*/  LOP3.LUT R31, R3.reuse, 0x60, RZ, 0xfc, !PT ;  /* 0x00000060031f7812 */ /* 0x040fe400078efcff */
[----:B------:R-:W-:Y:S01]  /*1be0*/  LOP3.LUT R33, R3, 0x70, RZ, 0xfc, !PT ;  /* 0x0000007003217812 */ /* 0x000fe200078efcff */
[----:B------:R-:W1:Y:S01]  /*1bf0*/  LDS.128 R44, [R99] ;  /* 0x00000000632c7984 */ /* 0x000e620000000c00 */
[----:B------:R-:W-:Y:S01]  /*1c00*/  ISETP.LT.AND P2, PT, R29, R0, !P0 ;  /* 0x000000001d00720c */ /* 0x000fe20004741270 */
[----:B------:R-:W-:Y:S02]  /*1c10*/  VIADD R29, R37, 0x60000 ;  /* 0x00060000251d7836 */ /* 0x000fe40000000000 */
[----:B------:R-:W2:Y:S01]  /*1c20*/  LDS.128 R52, [R99+0x1100] ;  /* 0x0011000063347984 */ /* 0x000ea20000000c00 */
[----:B------:R-:W-:-:S03]  /*1c30*/  IMAD.WIDE R2, R35, 0x2, R6 ;  /* 0x0000000223027825 */ /* 0x000fc600078e0206 */
[----:B------:R-:W3:Y:S01]  /*1c40*/  LDS.128 R24, [R99+0x2200] ;  /* 0x0022000063187984 */ /* 0x000ee20000000c00 */
[----:B------:R-:W-:Y:S02]  /*1c50*/  VIADD R35, R37, 0xf0000 ;  /* 0x000f000025237836 */ /* 0x000fe40000000000 */
[--C-:B------:R-:W-:Y:S01]  /*1c60*/  IMAD.WIDE R28, R29, 0x2, R6.reuse ;  /* 0x000000021d1c7825 */ /* 0x100fe200078e0206 */
[----:B------:R-:W4:Y:S04]  /*1c70*/  LDS.128 R20, [R99+0x3300] ;  /* 0x0033000063147984 */ /* 0x000f280000000c00 */
[----:B------:R-:W5:Y:S04]  /*1c80*/  LDS.128 R16, [R99+0x4400] ;  /* 0x0044000063107984 */ /* 0x000f680000000c00 */
[----:B------:R-:W5:Y:S04]  /*1c90*/  LDS.128 R12, [R99+0x5500] ;  /* 0x00550000630c7984 */ /* 0x000f680000000c00 */
[----:B------:R-:W5:Y:S04]  /*1ca0*/  LDS.128 R8, [R99+0x6600] ;  /* 0x0066000063087984 */ /* 0x000f680000000c00 */
[----:B-1----:R1:W-:Y:S01]  /*1cb0*/  @P1 STG.E.128 desc[UR18][R4.64], R44 ;  /* 0x0000002c04001986 */ /* 0x0023e2000c101d12 */
[-C--:B------:R-:W-:Y:S01]  /*1cc0*/  ISETP.LT.AND P1, PT, R31, R0.reuse, !P0 ;  /* 0x000000001f00720c */ /* 0x080fe20004721270 */
[----:B------:R-:W-:Y:S01]  /*1cd0*/  VIADD R31, R37, 0x90000 ;  /* 0x00090000251f7836 */ /* 0x000fe20000000000 */
[----:B------:R-:W-:Y:S01]  /*1ce0*/  ISETP.LT.AND P0, PT, R33, R0, !P0 ;  /* 0x000000002100720c */ /* 0x000fe20004701270 */
[----:B------:R-:W-:Y:S01]  /*1cf0*/  VIADD R33, R37, 0xc0000 ;  /* 0x000c000025217836 */ /* 0x000fe20000000000 */
[----:B--2---:R2:W-:Y:S01]  /*1d00*/  @P6 STG.E.128 desc[UR18][R2.64], R52 ;  /* 0x0000003402006986 */ /* 0x0045e2000c101d12 */
[----:B------:R-:W-:-:S03]  /*1d10*/  IMAD.WIDE R30, R31, 0x2, R6 ;  /* 0x000000021f1e7825 */ /* 0x000fc600078e0206 */
[----:B---3--:R2:W-:Y:S04]  /*1d20*/  @P5 STG.E.128 desc[UR18][R28.64], R24 ;  /* 0x000000181c005986 */ /* 0x0085e8000c101d12 */
[----:B----4-:R2:W-:Y:S01]  /*1d30*/  @P4 STG.E.128 desc[UR18][R30.64], R20 ;  /* 0x000000141e004986 */ /* 0x0105e2000c101d12 */
[----:B-1----:R-:W-:-:S04]  /*1d40*/  IMAD.WIDE R4, R33, 0x2, R6 ;  /* 0x0000000221047825 */ /* 0x002fc800078e0206 */
[--C-:B------:R-:W-:Y:S01]  /*1d50*/  IMAD.WIDE R32, R35, 0x2, R6.reuse ;  /* 0x0000000223207825 */ /* 0x100fe200078e0206 */
[----:B-----5:R2:W-:Y:S03]  /*1d60*/  @P3 STG.E.128 desc[UR18][R4.64], R16 ;  /* 0x0000001004003986 */ /* 0x0205e6000c101d12 */
[----:B------:R-:W-:Y:S01]  /*1d70*/  IMAD.WIDE R34, R39, 0x2, R6 ;  /* 0x0000000227227825 */ /* 0x000fe200078e0206 */
[----:B------:R2:W-:Y:S04]  /*1d80*/  @P2 STG.E.128 desc[UR18][R32.64], R12 ;  /* 0x0000000c20002986 */ /* 0x0005e8000c101d12 */
[----:B------:R2:W-:Y:S01]  /*1d90*/  @P1 STG.E.128 desc[UR18][R34.64], R8 ;  /* 0x0000000822001986 */ /* 0x0005e2000c101d12 */
[----:B------:R-:W-:Y:S05]  /*1da0*/  @!P0 EXIT ;  /* 0x000000000000894d */ /* 0x000fea0003800000 */
[----:B------:R-:W1:Y:S01]  /*1db0*/  LDS.128 R96, [R99+0x7700] ;  /* 0x0077000063607984 */ /* 0x000e620000000c00 */
[----:B------:R-:W-:-:S04]  /*1dc0*/  VIADD R37, R37, 0x150000 ;  /* 0x0015000025257836 */ /* 0x000fc80000000000 */
[----:B------:R-:W-:-:S05]  /*1dd0*/  IMAD.WIDE R6, R37, 0x2, R6 ;  /* 0x0000000225067825 */ /* 0x000fca00078e0206 */
[----:B-1----:R-:W-:Y:S01]  /*1de0*/  STG.E.128 desc[UR18][R6.64], R96 ;  /* 0x0000006006007986 */ /* 0x002fe2000c101d12 */
[----:B------:R-:W-:Y:S05]  /*1df0*/  EXIT ;  /* 0x000000000000794d */ /* 0x000fea0003800000 */
.L_x_1:
[----:B------:R-:W-:-:S00]  /*1e00*/  BRA `(.L_x_1) ;  /* 0xfffffffc00fc7947 */ /* 0x000fc0000383ffff */
[----:B------:R-:W-:-:S00]  /*1e10*/  NOP ;  /* 0x0000000000007918 */ /* 0x000fc00000000000 */
        /* <DEDUP_REMOVED lines=14> */
.L_x_2:


//--------------------- .nv.shared.triton_mm      --------------------------
	.section	.nv.shared.triton_mm,"aw",@nobits
	.sectionflags	@""
	.align	16
	.zero		1024


//--------------------- .nv.constant0.triton_mm   --------------------------
	.section	.nv.constant0.triton_mm,"a",@progbits
	.sectionflags	@""
	.align	4
.nv.constant0.triton_mm:
	.zero		556
